//
// Generated by NVIDIA NVVM Compiler
//
// Compiler Build ID: CL-36424714
// Cuda compilation tools, release 13.0, V13.0.88
// Based on NVVM 20.0.0
//

.version 9.0
.target sm_100
.address_size 64

	// .globl	_Z6matmulPKdS0_Pdi

.visible .entry _Z6matmulPKdS0_Pdi(
	.param .u64 .ptr .align 1 _Z6matmulPKdS0_Pdi_param_0,
	.param .u64 .ptr .align 1 _Z6matmulPKdS0_Pdi_param_1,
	.param .u64 .ptr .align 1 _Z6matmulPKdS0_Pdi_param_2,
	.param .u32 _Z6matmulPKdS0_Pdi_param_3
)
{
	.reg .pred 	%p<10>;
	.reg .b32 	%r<41>;
	.reg .b64 	%rd<67>;
	.reg .b64 	%fd<67>;

	ld.param.u64 	%rd14, [_Z6matmulPKdS0_Pdi_param_0];
	ld.param.u64 	%rd15, [_Z6matmulPKdS0_Pdi_param_1];
	ld.param.u32 	%r17, [_Z6matmulPKdS0_Pdi_param_3];
	cvta.to.global.u64 	%rd1, %rd15;
	cvta.to.global.u64 	%rd2, %rd14;
	mov.u32 	%r18, %ctaid.y;
	mov.u32 	%r19, %ntid.y;
	mov.u32 	%r20, %tid.y;
	mad.lo.s32 	%r1, %r18, %r19, %r20;
	mov.u32 	%r21, %ctaid.x;
	mov.u32 	%r22, %ntid.x;
	mov.u32 	%r23, %tid.x;
	mad.lo.s32 	%r2, %r21, %r22, %r23;
	max.s32 	%r24, %r1, %r2;
	setp.ge.s32 	%p1, %r24, %r17;
	@%p1 bra 	$L__BB0_13;
	mul.lo.s32 	%r3, %r17, %r1;
	and.b32  	%r4, %r17, 7;
	setp.lt.u32 	%p2, %r17, 8;
	mov.f64 	%fd66, 0d0000000000000000;
	mov.b32 	%r39, 0;
	@%p2 bra 	$L__BB0_4;
	and.b32  	%r26, %r17, 2147483640;
	neg.s32 	%r37, %r26;
	mul.wide.s32 	%rd16, %r17, 8;
	add.s64 	%rd3, %rd1, %rd16;
	mul.wide.s32 	%rd17, %r17, 16;
	add.s64 	%rd4, %rd1, %rd17;
	mul.wide.s32 	%rd18, %r17, 24;
	add.s64 	%rd5, %rd1, %rd18;
	mul.wide.s32 	%rd19, %r17, 32;
	add.s64 	%rd6, %rd1, %rd19;
	mul.wide.s32 	%rd20, %r17, 40;
	add.s64 	%rd7, %rd1, %rd20;
	mul.wide.s32 	%rd21, %r17, 48;
	add.s64 	%rd8, %rd1, %rd21;
	mul.wide.s32 	%rd22, %r17, 56;
	add.s64 	%rd9, %rd1, %rd22;
	mul.wide.u32 	%rd23, %r3, 8;
	add.s64 	%rd24, %rd23, %rd2;
	add.s64 	%rd66, %rd24, 32;
	mov.f64 	%fd66, 0d0000000000000000;
	mov.u32 	%r36, %r2;
$L__BB0_3:
	.pragma "nounroll";
	and.b32  	%r39, %r17, 2147483640;
	mul.wide.s32 	%rd25, %r36, 8;
	add.s64 	%rd26, %rd3, %rd25;
	add.s64 	%rd27, %rd4, %rd25;
	add.s64 	%rd28, %rd5, %rd25;
	add.s64 	%rd29, %rd6, %rd25;
	add.s64 	%rd30, %rd7, %rd25;
	add.s64 	%rd31, %rd8, %rd25;
	add.s64 	%rd32, %rd9, %rd25;
	add.s64 	%rd33, %rd1, %rd25;
	ld.global.f64 	%fd16, [%rd66+-32];
	ld.global.f64 	%fd17, [%rd33];
	fma.rn.f64 	%fd18, %fd16, %fd17, %fd66;
	ld.global.f64 	%fd19, [%rd66+-24];
	ld.global.f64 	%fd20, [%rd26];
	fma.rn.f64 	%fd21, %fd19, %fd20, %fd18;
	ld.global.f64 	%fd22, [%rd66+-16];
	ld.global.f64 	%fd23, [%rd27];
	fma.rn.f64 	%fd24, %fd22, %fd23, %fd21;
	ld.global.f64 	%fd25, [%rd66+-8];
	ld.global.f64 	%fd26, [%rd28];
	fma.rn.f64 	%fd27, %fd25, %fd26, %fd24;
	ld.global.f64 	%fd28, [%rd66];
	ld.global.f64 	%fd29, [%rd29];
	fma.rn.f64 	%fd30, %fd28, %fd29, %fd27;
	ld.global.f64 	%fd31, [%rd66+8];
	ld.global.f64 	%fd32, [%rd30];
	fma.rn.f64 	%fd33, %fd31, %fd32, %fd30;
	ld.global.f64 	%fd34, [%rd66+16];
	ld.global.f64 	%fd35, [%rd31];
	fma.rn.f64 	%fd36, %fd34, %fd35, %fd33;
	ld.global.f64 	%fd37, [%rd66+24];
	ld.global.f64 	%fd38, [%rd32];
	fma.rn.f64 	%fd66, %fd37, %fd38, %fd36;
	add.s32 	%r37, %r37, 8;
	shl.b32 	%r27, %r17, 3;
	add.s32 	%r36, %r36, %r27;
	add.s64 	%rd66, %rd66, 64;
	setp.ne.s32 	%p3, %r37, 0;
	@%p3 bra 	$L__BB0_3;
$L__BB0_4:
	setp.eq.s32 	%p4, %r4, 0;
	@%p4 bra 	$L__BB0_12;
	and.b32  	%r12, %r17, 3;
	setp.lt.u32 	%p5, %r4, 4;
	@%p5 bra 	$L__BB0_7;
	add.s32 	%r28, %r39, %r3;
	mul.wide.u32 	%rd34, %r28, 8;
	add.s64 	%rd35, %rd2, %rd34;
	ld.global.f64 	%fd40, [%rd35];
	mad.lo.s32 	%r29, %r39, %r17, %r2;
	mul.wide.s32 	%rd36, %r29, 8;
	add.s64 	%rd37, %rd1, %rd36;
	ld.global.f64 	%fd41, [%rd37];
	fma.rn.f64 	%fd42, %fd40, %fd41, %fd66;
	cvt.u64.u32 	%rd38, %r3;
	cvt.u64.u32 	%rd39, %r39;
	add.s64 	%rd40, %rd39, %rd38;
	shl.b64 	%rd41, %rd40, 3;
	add.s64 	%rd42, %rd2, %rd41;
	ld.global.f64 	%fd43, [%rd42+8];
	mul.wide.s32 	%rd43, %r17, 8;
	add.s64 	%rd44, %rd37, %rd43;
	ld.global.f64 	%fd44, [%rd44];
	fma.rn.f64 	%fd45, %fd43, %fd44, %fd42;
	ld.global.f64 	%fd46, [%rd42+16];
	add.s64 	%rd45, %rd44, %rd43;
	ld.global.f64 	%fd47, [%rd45];
	fma.rn.f64 	%fd48, %fd46, %fd47, %fd45;
	ld.global.f64 	%fd49, [%rd42+24];
	add.s64 	%rd46, %rd45, %rd43;
	ld.global.f64 	%fd50, [%rd46];
	fma.rn.f64 	%fd66, %fd49, %fd50, %fd48;
	add.s32 	%r39, %r39, 4;
$L__BB0_7:
	setp.eq.s32 	%p6, %r12, 0;
	@%p6 bra 	$L__BB0_12;
	setp.eq.s32 	%p7, %r12, 1;
	@%p7 bra 	$L__BB0_10;
	add.s32 	%r30, %r39, %r3;
	mul.wide.u32 	%rd47, %r30, 8;
	add.s64 	%rd48, %rd2, %rd47;
	ld.global.f64 	%fd52, [%rd48];
	mad.lo.s32 	%r31, %r39, %r17, %r2;
	mul.wide.s32 	%rd49, %r31, 8;
	add.s64 	%rd50, %rd1, %rd49;
	ld.global.f64 	%fd53, [%rd50];
	fma.rn.f64 	%fd54, %fd52, %fd53, %fd66;
	cvt.u64.u32 	%rd51, %r3;
	cvt.u64.u32 	%rd52, %r39;
	add.s64 	%rd53, %rd52, %rd51;
	shl.b64 	%rd54, %rd53, 3;
	add.s64 	%rd55, %rd2, %rd54;
	ld.global.f64 	%fd55, [%rd55+8];
	mul.wide.s32 	%rd56, %r17, 8;
	add.s64 	%rd57, %rd50, %rd56;
	ld.global.f64 	%fd56, [%rd57];
	fma.rn.f64 	%fd66, %fd55, %fd56, %fd54;
	add.s32 	%r39, %r39, 2;
$L__BB0_10:
	and.b32  	%r32, %r17, 1;
	setp.eq.b32 	%p8, %r32, 1;
	not.pred 	%p9, %p8;
	@%p9 bra 	$L__BB0_12;
	add.s32 	%r33, %r39, %r3;
	mul.wide.u32 	%rd58, %r33, 8;
	add.s64 	%rd59, %rd2, %rd58;
	ld.global.f64 	%fd57, [%rd59];
	mad.lo.s32 	%r34, %r39, %r17, %r2;
	mul.wide.s32 	%rd60, %r34, 8;
	add.s64 	%rd61, %rd1, %rd60;
	ld.global.f64 	%fd58, [%rd61];
	fma.rn.f64 	%fd66, %fd57, %fd58, %fd66;
$L__BB0_12:
	ld.param.u64 	%rd65, [_Z6matmulPKdS0_Pdi_param_2];
	add.s32 	%r35, %r3, %r2;
	cvta.to.global.u64 	%rd62, %rd65;
	mul.wide.s32 	%rd63, %r35, 8;
	add.s64 	%rd64, %rd62, %rd63;
	st.global.f64 	[%rd64], %fd66;
$L__BB0_13:
	ret;

}


// ===== COMPILED SASS (sm_100) =====

	.target	sm_100

	.elftype	@"ET_EXEC"


//--------------------- .note.nv.tkinfo           --------------------------
	.section	.note.nv.tkinfo,"",@"SHT_NOTE"
	.sectionflags	@"SHF_NOTE_NV_TKINFO"
	.tkinfo
        /*0018*/ 	.word	0x00000002
        /*0030*/ 	.string	""
        /*0030*/ 	.string	"ptxas"
        /*0030*/ 	.string	"Cuda compilation tools, release 13.0, V13.0.88"
        /*0030*/ 	.string	"Build cuda_13.0.r13.0/compiler.36424714_0"
        /*0030*/ 	.string	"-arch sm_100 -m 64 "



//--------------------- .note.nv.cuinfo           --------------------------
	.section	.note.nv.cuinfo,"",@"SHT_NOTE"
	.sectionflags	@"SHF_NOTE_NV_CUINFO"
        /*0018*/ 	.short	0x0002
        /*001a*/ 	.short	0x0064
        /*001c*/ 	.short	0x0082
	.zero		2


//--------------------- .nv.info                  --------------------------
	.section	.nv.info,"",@"SHT_CUDA_INFO"
	.align	4


	//----- nvinfo : EIATTR_REGCOUNT
	.align		4
        /*0000*/ 	.byte	0x04, 0x2f
        /*0002*/ 	.short	(.L_1 - .L_0)
	.align		4
.L_0:
        /*0004*/ 	.word	index@(_Z6matmulPKdS0_Pdi)
        /*0008*/ 	.word	0x0000001e


	//----- nvinfo : EIATTR_FRAME_SIZE
	.align		4
.L_1:
        /*000c*/ 	.byte	0x04, 0x11
        /*000e*/ 	.short	(.L_3 - .L_2)
	.align		4
.L_2:
        /*0010*/ 	.word	index@(_Z6matmulPKdS0_Pdi)
        /*0014*/ 	.word	0x00000000


	//----- nvinfo : EIATTR_MIN_STACK_SIZE
	.align		4
.L_3:
        /*0018*/ 	.byte	0x04, 0x12
        /*001a*/ 	.short	(.L_5 - .L_4)
	.align		4
.L_4:
        /*001c*/ 	.word	index@(_Z6matmulPKdS0_Pdi)
        /*0020*/ 	.word	0x00000000
.L_5:


//--------------------- .nv.compat                --------------------------
	.section	.nv.compat,"",@"SHT_CUDA_COMPAT_INFO"
	.align	4
        /*0000*/ 	.byte	0x02, 0x09, 0x00, 0x00, 0x02, 0x02, 0x01, 0x00, 0x02, 0x05, 0x05, 0x00, 0x03, 0x07, 0x01, 0x01
        /*0010*/ 	.byte	0x02, 0x03, 0x00, 0x00, 0x02, 0x06, 0x01, 0x00, 0x04, 0x0b, 0x08, 0x00, 0x01, 0x00, 0x00, 0x00
        /*0020*/ 	.byte	0x00, 0x00, 0x00, 0x00


//--------------------- .nv.info._Z6matmulPKdS0_Pdi --------------------------
	.section	.nv.info._Z6matmulPKdS0_Pdi,"",@"SHT_CUDA_INFO"
	.sectionflags	@""
	.align	4


	//----- nvinfo : EIATTR_CUDA_API_VERSION
	.align		4
        /*0000*/ 	.byte	0x04, 0x37
        /*0002*/ 	.short	(.L_7 - .L_6)
.L_6:
        /*0004*/ 	.word	0x00000082


	//----- nvinfo : EIATTR_KPARAM_INFO
	.align		4
.L_7:
        /*0008*/ 	.byte	0x04, 0x17
        /*000a*/ 	.short	(.L_9 - .L_8)
.L_8:
        /*000c*/ 	.word	0x00000000
        /*0010*/ 	.short	0x0003
        /*0012*/ 	.short	0x0018
        /*0014*/ 	.byte	0x00, 0xf0, 0x11, 0x00


	//----- nvinfo : EIATTR_KPARAM_INFO
	.align		4
.L_9:
        /*0018*/ 	.byte	0x04, 0x17
        /*001a*/ 	.short	(.L_11 - .L_10)
.L_10:
        /*001c*/ 	.word	0x00000000
        /*0020*/ 	.short	0x0002
        /*0022*/ 	.short	0x0010
        /*0024*/ 	.byte	0x00, 0xf5, 0x21, 0x00


	//----- nvinfo : EIATTR_KPARAM_INFO
	.align		4
.L_11:
        /*0028*/ 	.byte	0x04, 0x17
        /*002a*/ 	.short	(.L_13 - .L_12)
.L_12:
        /*002c*/ 	.word	0x00000000
        /*0030*/ 	.short	0x0001
        /*0032*/ 	.short	0x0008
        /*0034*/ 	.byte	0x00, 0xf5, 0x21, 0x00


	//----- nvinfo : EIATTR_KPARAM_INFO
	.align		4
.L_13:
        /*0038*/ 	.byte	0x04, 0x17
        /*003a*/ 	.short	(.L_15 - .L_14)
.L_14:
        /*003c*/ 	.word	0x00000000
        /*0040*/ 	.short	0x0000
        /*0042*/ 	.short	0x0000
        /*0044*/ 	.byte	0x00, 0xf5, 0x21, 0x00


	//----- nvinfo : EIATTR_SPARSE_MMA_MASK
	.align		4
.L_15:
        /*0048*/ 	.byte	0x03, 0x50
        /*004a*/ 	.short	0x0000


	//----- nvinfo : EIATTR_MAXREG_COUNT
	.align		4
        /*004c*/ 	.byte	0x03, 0x1b
        /*004e*/ 	.short	0x00ff


	//----- nvinfo : EIATTR_MERCURY_ISA_VERSION
	.align		4
        /*0050*/ 	.byte	0x03, 0x5f
        /*0052*/ 	.short	0x0101


	//----- nvinfo : EIATTR_VRC_CTA_INIT_COUNT
	.align		4
        /*0054*/ 	.byte	0x02, 0x4a
	.zero		1
	.zero		1


	//----- nvinfo : EIATTR_EXIT_INSTR_OFFSETS
	.align		4
        /*0058*/ 	.byte	0x04, 0x1c
        /*005a*/ 	.short	(.L_17 - .L_16)


	//   ....[0]....
.L_16:
        /*005c*/ 	.word	0x000000c0


	//   ....[1]....
        /*0060*/ 	.word	0x00000ad0


	//----- nvinfo : EIATTR_CBANK_PARAM_SIZE
	.align		4
.L_17:
        /*0064*/ 	.byte	0x03, 0x19
        /*0066*/ 	.short	0x001c


	//----- nvinfo : EIATTR_PARAM_CBANK
	.align		4
        /*0068*/ 	.byte	0x04, 0x0a
        /*006a*/ 	.short	(.L_19 - .L_18)
	.align		4
.L_18:
        /*006c*/ 	.word	index@(.nv.constant0._Z6matmulPKdS0_Pdi)
        /*0070*/ 	.short	0x0380
        /*0072*/ 	.short	0x001c


	//----- nvinfo : EIATTR_SW_WAR
	.align		4
.L_19:
        /*0074*/ 	.byte	0x04, 0x36
        /*0076*/ 	.short	(.L_21 - .L_20)
.L_20:
        /*0078*/ 	.word	0x00000008
.L_21:


//--------------------- .nv.callgraph             --------------------------
	.section	.nv.callgraph,"",@"SHT_CUDA_CALLGRAPH"
	.align	4
	.sectionentsize	8
	.align		4
        /*0000*/ 	.word	0x00000000
	.align		4
        /*0004*/ 	.word	0xffffffff
	.align		4
        /*0008*/ 	.word	0x00000000
	.align		4
        /*000c*/ 	.word	0xfffffffe
	.align		4
        /*0010*/ 	.word	0x00000000
	.align		4
        /*0014*/ 	.word	0xfffffffd
	.align		4
        /*0018*/ 	.word	0x00000000
	.align		4
        /*001c*/ 	.word	0xfffffffc


//--------------------- .text._Z6matmulPKdS0_Pdi  --------------------------
	.section	.text._Z6matmulPKdS0_Pdi,"ax",@progbits
	.align	128
        .global         _Z6matmulPKdS0_Pdi
        .type           _Z6matmulPKdS0_Pdi,@function
        .size           _Z6matmulPKdS0_Pdi,(.L_x_5 - _Z6matmulPKdS0_Pdi)
        .other          _Z6matmulPKdS0_Pdi,@"STO_CUDA_ENTRY STV_DEFAULT"
_Z6matmulPKdS0_Pdi:
.text._Z6matmulPKdS0_Pdi:
[----:B------:R-:W-:Y:S01]  /*0000*/  LDC R1, c[0x0][0x37c] ;  /* 0x0000df00ff017b82 */ /* 0x000fe20000000800 */
[----:B------:R-:W0:Y:S07]  /*0010*/  S2R R0, SR_TID.Y ;  /* 0x0000000000007919 */ /* 0x000e2e0000002200 */
[----:B------:R-:W0:Y:S01]  /*0020*/  S2UR UR4, SR_CTAID.Y ;  /* 0x00000000000479c3 */ /* 0x000e220000002600 */
[----:B------:R-:W1:Y:S01]  /*0030*/  LDCU UR18, c[0x0][0x398] ;  /* 0x00007300ff1277ac */ /* 0x000e620008000800 */
[----:B------:R-:W2:Y:S06]  /*0040*/  S2R R3, SR_TID.X ;  /* 0x0000000000037919 */ /* 0x000eac0000002100 */
[----:B------:R-:W0:Y:S08]  /*0050*/  LDC R21, c[0x0][0x364] ;  /* 0x0000d900ff157b82 */ /* 0x000e300000000800 */
[----:B------:R-:W2:Y:S08]  /*0060*/  S2UR UR5, SR_CTAID.X ;  /* 0x00000000000579c3 */ /* 0x000eb00000002500 */
[----:B------:R-:W2:Y:S01]  /*0070*/  LDC R2, c[0x0][0x360] ;  /* 0x0000d800ff027b82 */ /* 0x000ea20000000800 */
[----:B0-----:R-:W-:-:S02]  /*0080*/  IMAD R21, R21, UR4, R0 ;  /* 0x0000000415157c24 */ /* 0x001fc4000f8e0200 */
[----:B--2---:R-:W-:-:S05]  /*0090*/  IMAD R0, R2, UR5, R3 ;  /* 0x0000000502007c24 */ /* 0x004fca000f8e0203 */
[----:B------:R-:W-:-:S04]  /*00a0*/  VIMNMX R2, PT, PT, R21, R0, !PT ;  /* 0x0000000015027248 */ /* 0x000fc80007fe0100 */
[----:B-1----:R-:W-:-:S13]  /*00b0*/  ISETP.GE.AND P0, PT, R2, UR18, PT ;  /* 0x0000001202007c0c */ /* 0x002fda000bf06270 */
[----:B------:R-:W-:Y:S05]  /*00c0*/  @P0 EXIT ;  /* 0x000000000000094d */ /* 0x000fea0003800000 */
[----:B------:R-:W-:Y:S02]  /*00d0*/  UISETP.GE.U32.AND UP0, UPT, UR18, 0x8, UPT ;  /* 0x000000081200788c */ /* 0x000fe4000bf06070 */
[----:B------:R-:W-:Y:S01]  /*00e0*/  IMAD R21, R21, UR18, RZ ;  /* 0x0000001215157c24 */ /* 0x000fe2000f8e02ff */
[----:B------:R-:W-:Y:S01]  /*00f0*/  CS2R R12, SRZ ;  /* 0x00000000000c7805 */ /* 0x000fe2000001ff00 */
[----:B------:R-:W0:Y:S01]  /*0100*/  LDCU.64 UR16, c[0x0][0x358] ;  /* 0x00006b00ff1077ac */ /* 0x000e220008000a00 */
[----:B------:R-:W-:-:S04]  /*0110*/  UMOV UR4, URZ ;  /* 0x000000ff00047c82 */ /* 0x000fc80008000000 */
[----:B------:R-:W-:Y:S05]  /*0120*/  BRA.U !UP0, `(.L_x_0) ;  /* 0x0000000508147547 */ /* 0x000fea000b800000 */
[----:B------:R-:W1:Y:S01]  /*0130*/  LDCU.128 UR20, c[0x0][0x380] ;  /* 0x00007000ff1477ac */ /* 0x000e620008000c00 */
[----:B------:R-:W-:Y:S01]  /*0140*/  IMAD.MOV.U32 R20, RZ, RZ, R0 ;  /* 0x000000ffff147224 */ /* 0x000fe200078e0000 */
[----:B------:R-:W-:Y:S01]  /*0150*/  CS2R R12, SRZ ;  /* 0x00000000000c7805 */ /* 0x000fe2000001ff00 */
[----:B------:R-:W-:-:S04]  /*0160*/  ULOP3.LUT UR4, UR18, 0x7ffffff8, URZ, 0xc0, !UPT ;  /* 0x7ffffff812047892 */ /* 0x000fc8000f8ec0ff */
[----:B------:R-:W-:Y:S01]  /*0170*/  UIADD3 UR4, UPT, UPT, -UR4, URZ, URZ ;  /* 0x000000ff04047290 */ /* 0x000fe2000fffe1ff */
[----:B-1----:R-:W-:Y:S01]  /*0180*/  MOV R2, UR20 ;  /* 0x0000001400027c02 */ /* 0x002fe20008000f00 */
[----:B------:R-:W-:Y:S01]  /*0190*/  IMAD.U32 R3, RZ, RZ, UR21 ;  /* 0x00000015ff037e24 */ /* 0x000fe2000f8e00ff */
[----:B------:R-:W-:Y:S02]  /*01a0*/  UIMAD.WIDE UR6, UR18, 0x18, UR22 ;  /* 0x00000018120678a5 */ /* 0x000fe4000f8e0216 */
[----:B------:R-:W-:Y:S01]  /*01b0*/  UIMAD.WIDE UR8, UR18, 0x20, UR22 ;  /* 0x00000020120878a5 */ /* 0x000fe2000f8e0216 */
[----:B------:R-:W-:Y:S01]  /*01c0*/  IMAD.WIDE.U32 R2, R21, 0x8, R2 ;  /* 0x0000000815027825 */ /* 0x000fe200078e0002 */
[----:B------:R-:W-:Y:S02]  /*01d0*/  UIMAD.WIDE UR10, UR18, 0x28, UR22 ;  /* 0x00000028120a78a5 */ /* 0x000fe4000f8e0216 */
[----:B------:R-:W-:Y:S01]  /*01e0*/  UIMAD.WIDE UR12, UR18, 0x30, UR22 ;  /* 0x00000030120c78a5 */ /* 0x000fe2000f8e0216 */
[----:B------:R-:W-:Y:S01]  /*01f0*/  IADD3 R8, P0, PT, R2, 0x20, RZ ;  /* 0x0000002002087810 */ /* 0x000fe20007f1e0ff */
[----:B------:R-:W-:-:S03]  /*0200*/  UIMAD.WIDE UR14, UR18, 0x38, UR22 ;  /* 0x00000038120e78a5 */ /* 0x000fc6000f8e0216 */
[----:B------:R-:W-:-:S09]  /*0210*/  IADD3.X R9, PT, PT, RZ, R3, RZ, P0, !PT ;  /* 0x00000003ff097210 */ /* 0x000fd200007fe4ff */
.L_x_1:
[----:B------:R-:W-:Y:S01]  /*0220*/  HFMA2 R23, -RZ, RZ, 0, 4.76837158203125e-07 ;  /* 0x00000008ff177431 */ /* 0x000fe200000001ff */
[----:B------:R-:W-:Y:S01]  /*0230*/  UIMAD.WIDE UR24, UR18, 0x8, UR22 ;  /* 0x00000008121878a5 */ /* 0x000fe2000f8e0216 */
[----:B------:R-:W-:Y:S01]  /*0240*/  IMAD.MOV.U32 R2, RZ, RZ, R8 ;  /* 0x000000ffff027224 */ /* 0x000fe200078e0008 */
[----:B------:R-:W-:Y:S01]  /*0250*/  MOV R3, R9 ;  /* 0x0000000900037202 */ /* 0x000fe20000000f00 */
[----:B------:R-:W-:-:S03]  /*0260*/  UIMAD.WIDE UR20, UR18, 0x10, UR22 ;  /* 0x00000010121478a5 */ /* 0x000fc6000f8e0216 */
[----:B------:R-:W-:Y:S01]  /*0270*/  MOV R19, UR25 ;  /* 0x0000001900137c02 */ /* 0x000fe20008000f00 */
[----:B------:R-:W-:Y:S01]  /*0280*/  IMAD.U32 R18, RZ, RZ, UR24 ;  /* 0x00000018ff127e24 */ /* 0x000fe2000f8e00ff */
[----:B0-----:R-:W2:Y:S01]  /*0290*/  LDG.E.64 R24, desc[UR16][R2.64+-0x20] ;  /* 0xffffe01002187981 */ /* 0x001ea2000c1e1b00 */
[C---:B------:R-:W-:Y:S01]  /*02a0*/  IMAD.WIDE R22, R20.reuse, R23, UR22 ;  /* 0x0000001614167e25 */ /* 0x040fe2000f8e0217 */
[----:B------:R-:W-:Y:S02]  /*02b0*/  MOV R16, UR20 ;  /* 0x0000001400107c02 */ /* 0x000fe40008000f00 */
[----:B------:R-:W3:Y:S01]  /*02c0*/  LDG.E.64 R10, desc[UR16][R2.64+-0x18] ;  /* 0xffffe810020a7981 */ /* 0x000ee2000c1e1b00 */
[----:B------:R-:W-:-:S03]  /*02d0*/  IMAD.WIDE R18, R20, 0x8, R18 ;  /* 0x0000000814127825 */ /* 0x000fc600078e0212 */
[----:B------:R-:W2:Y:S01]  /*02e0*/  LDG.E.64 R22, desc[UR16][R22.64] ;  /* 0x0000001016167981 */ /* 0x000ea2000c1e1b00 */
[----:B------:R-:W-:-:S03]  /*02f0*/  IMAD.U32 R17, RZ, RZ, UR21 ;  /* 0x00000015ff117e24 */ /* 0x000fc6000f8e00ff */
[----:B------:R-:W3:Y:S01]  /*0300*/  LDG.E.64 R18, desc[UR16][R18.64] ;  /* 0x0000001012127981 */ /* 0x000ee2000c1e1b00 */
[----:B------:R-:W-:-:S04]  /*0310*/  IMAD.WIDE R16, R20, 0x8, R16 ;  /* 0x0000000814107825 */ /* 0x000fc800078e0210 */
[----:B------:R-:W-:Y:S01]  /*0320*/  HFMA2 R9, -RZ, RZ, 0, 4.76837158203125e-07 ;  /* 0x00000008ff097431 */ /* 0x000fe200000001ff */
[----:B------:R-:W4:Y:S04]  /*0330*/  LDG.E.64 R14, desc[UR16][R2.64+-0x10] ;  /* 0xfffff010020e7981 */ /* 0x000f28000c1e1b00 */
[----:B------:R-:W4:Y:S01]  /*0340*/  LDG.E.64 R16, desc[UR16][R16.64] ;  /* 0x0000001010107981 */ /* 0x000f22000c1e1b00 */
[----:B------:R-:W-:-:S03]  /*0350*/  IMAD.WIDE R8, R20, R9, UR6 ;  /* 0x0000000614087e25 */ /* 0x000fc6000f8e0209 */
[----:B------:R-:W5:Y:S04]  /*0360*/  LDG.E.64 R6, desc[UR16][R2.64+-0x8] ;  /* 0xfffff81002067981 */ /* 0x000f68000c1e1b00 */
[----:B------:R-:W5:Y:S01]  /*0370*/  LDG.E.64 R8, desc[UR16][R8.64] ;  /* 0x0000001008087981 */ /* 0x000f62000c1e1b00 */
[----:B------:R-:W-:-:S05]  /*0380*/  MOV R5, 0x8 ;  /* 0x0000000800057802 */ /* 0x000fca0000000f00 */
[----:B------:R-:W-:-:S06]  /*0390*/  IMAD.WIDE R4, R20, R5, UR8 ;  /* 0x0000000814047e25 */ /* 0x000fcc000f8e0205 */
[----:B------:R-:W5:Y:S01]  /*03a0*/  LDG.E.64 R4, desc[UR16][R4.64] ;  /* 0x0000001004047981 */ /* 0x000f62000c1e1b00 */
[----:B--2---:R-:W-:Y:S01]  /*03b0*/  DFMA R24, R24, R22, R12 ;  /* 0x000000161818722b */ /* 0x004fe2000000000c */
[----:B------:R-:W-:Y:S02]  /*03c0*/  IMAD.MOV.U32 R23, RZ, RZ, 0x8 ;  /* 0x00000008ff177424 */ /* 0x000fe400078e00ff */
[----:B------:R-:W2:Y:S02]  /*03d0*/  LDG.E.64 R12, desc[UR16][R2.64] ;  /* 0x00000010020c7981 */ /* 0x000ea4000c1e1b00 */
[----:B------:R-:W-:-:S03]  /*03e0*/  IMAD.WIDE R22, R20, R23, UR10 ;  /* 0x0000000a14167e25 */ /* 0x000fc6000f8e0217 */
[----:B---3--:R-:W-:Y:S01]  /*03f0*/  DFMA R18, R10, R18, R24 ;  /* 0x000000120a12722b */ /* 0x008fe20000000018 */
[----:B------:R-:W-:Y:S01]  /*0400*/  MOV R25, 0x8 ;  /* 0x0000000800197802 */ /* 0x000fe20000000f00 */
[----:B------:R-:W3:Y:S04]  /*0410*/  LDG.E.64 R10, desc[UR16][R2.64+0x8] ;  /* 0x00000810020a7981 */ /* 0x000ee8000c1e1b00 */
[----:B------:R-:W3:Y:S01]  /*0420*/  LDG.E.64 R22, desc[UR16][R22.64] ;  /* 0x0000001016167981 */ /* 0x000ee2000c1e1b00 */
[C---:B------:R-:W-:Y:S01]  /*0430*/  IMAD.WIDE R24, R20.reuse, R25, UR12 ;  /* 0x0000000c14187e25 */ /* 0x040fe2000f8e0219 */
[----:B----4-:R-:W-:Y:S01]  /*0440*/  DFMA R16, R14, R16, R18 ;  /* 0x000000100e10722b */ /* 0x010fe20000000012 */
[----:B------:R-:W-:Y:S01]  /*0450*/  MOV R19, 0x8 ;  /* 0x0000000800137802 */ /* 0x000fe20000000f00 */
[----:B------:R-:W4:Y:S04]  /*0460*/  LDG.E.64 R14, desc[UR16][R2.64+0x10] ;  /* 0x00001010020e7981 */ /* 0x000f28000c1e1b00 */
[----:B------:R-:W4:Y:S01]  /*0470*/  LDG.E.64 R24, desc[UR16][R24.64] ;  /* 0x0000001018187981 */ /* 0x000f22000c1e1b00 */
[----:B------:R-:W-:Y:S01]  /*0480*/  IMAD.WIDE R18, R20, R19, UR14 ;  /* 0x0000000e14127e25 */ /* 0x000fe2000f8e0213 */
[----:B-----5:R-:W-:-:S02]  /*0490*/  DFMA R8, R6, R8, R16 ;  /* 0x000000080608722b */ /* 0x020fc40000000010 */
[----:B------:R-:W5:Y:S04]  /*04a0*/  LDG.E.64 R6, desc[UR16][R2.64+0x18] ;  /* 0x0000181002067981 */ /* 0x000f68000c1e1b00 */
[----:B------:R-:W5:Y:S01]  /*04b0*/  LDG.E.64 R18, desc[UR16][R18.64] ;  /* 0x0000001012127981 */ /* 0x000f62000c1e1b00 */
[----:B------:R-:W-:-:S04]  /*04c0*/  UIADD3 UR4, UPT, UPT, UR4, 0x8, URZ ;  /* 0x0000000804047890 */ /* 0x000fc8000fffe0ff */
[----:B------:R-:W-:Y:S01]  /*04d0*/  UISETP.NE.AND UP0, UPT, UR4, URZ, UPT ;  /* 0x000000ff0400728c */ /* 0x000fe2000bf05270 */
[----:B--2---:R-:W-:-:S08]  /*04e0*/  DFMA R4, R12, R4, R8 ;  /* 0x000000040c04722b */ /* 0x004fd00000000008 */
[----:B---3--:R-:W-:-:S08]  /*04f0*/  DFMA R4, R10, R22, R4 ;  /* 0x000000160a04722b */ /* 0x008fd00000000004 */
[----:B----4-:R-:W-:Y:S01]  /*0500*/  DFMA R4, R14, R24, R4 ;  /* 0x000000180e04722b */ /* 0x010fe20000000004 */
[----:B------:R-:W-:-:S07]  /*0510*/  IADD3 R8, P0, PT, R2, 0x40, RZ ;  /* 0x0000004002087810 */ /* 0x000fce0007f1e0ff */
[----:B-----5:R-:W-:Y:S01]  /*0520*/  DFMA R12, R6, R18, R4 ;  /* 0x00000012060c722b */ /* 0x020fe20000000004 */
[----:B------:R-:W-:Y:S01]  /*0530*/  IMAD.U32 R5, RZ, RZ, UR18 ;  /* 0x00000012ff057e24 */ /* 0x000fe2000f8e00ff */
[----:B------:R-:W-:-:S04]  /*0540*/  IADD3.X R9, PT, PT, RZ, R3, RZ, P0, !PT ;  /* 0x00000003ff097210 */ /* 0x000fc800007fe4ff */
[----:B------:R-:W-:Y:S01]  /*0550*/  LEA R20, R5, R20, 0x3 ;  /* 0x0000001405147211 */ /* 0x000fe200078e18ff */
[----:B------:R-:W-:Y:S06]  /*0560*/  BRA.U UP0, `(.L_x_1) ;  /* 0xfffffffd002c7547 */ /* 0x000fec000b83ffff */
[----:B------:R-:W-:-:S12]  /*0570*/  ULOP3.LUT UR4, UR18, 0x7ffffff8, URZ, 0xc0, !UPT ;  /* 0x7ffffff812047892 */ /* 0x000fd8000f8ec0ff */
.L_x_0:
[----:B------:R-:W-:-:S04]  /*0580*/  ULOP3.LUT UR6, UR18, 0x7, URZ, 0xc0, !UPT ;  /* 0x0000000712067892 */ /* 0x000fc8000f8ec0ff */
[----:B------:R-:W-:-:S09]  /*0590*/  UISETP.NE.AND UP0, UPT, UR6, URZ, UPT ;  /* 0x000000ff0600728c */ /* 0x000fd2000bf05270 */
[----:B------:R-:W-:Y:S05]  /*05a0*/  BRA.U !UP0, `(.L_x_2) ;  /* 0x0000000508387547 */ /* 0x000fea000b800000 */
[----:B------:R-:W-:Y:S02]  /*05b0*/  UISETP.GE.U32.AND UP0, UPT, UR6, 0x4, UPT ;  /* 0x000000040600788c */ /* 0x000fe4000bf06070 */
[----:B------:R-:W-:-:S04]  /*05c0*/  ULOP3.LUT UR5, UR18, 0x3, URZ, 0xc0, !UPT ;  /* 0x0000000312057892 */ /* 0x000fc8000f8ec0ff */
[----:B------:R-:W-:-:S03]  /*05d0*/  UISETP.NE.AND UP1, UPT, UR5, URZ, UPT ;  /* 0x000000ff0500728c */ /* 0x000fc6000bf25270 */
[----:B------:R-:W-:Y:S08]  /*05e0*/  BRA.U !UP0, `(.L_x_3) ;  /* 0x00000001087c7547 */ /* 0x000ff0000b800000 */
[----:B------:R-:W1:Y:S01]  /*05f0*/  LDC.64 R10, c[0x0][0x380] ;  /* 0x0000e000ff0a7b82 */ /* 0x000e620000000a00 */
[----:B------:R-:W2:Y:S01]  /*0600*/  LDCU.64 UR6, c[0x0][0x380] ;  /* 0x00007000ff0677ac */ /* 0x000ea20008000a00 */
[----:B------:R-:W-:Y:S01]  /*0610*/  IMAD.U32 R5, RZ, RZ, UR4 ;  /* 0x00000004ff057e24 */ /* 0x000fe2000f8e00ff */
[C---:B------:R-:W-:Y:S01]  /*0620*/  IADD3 R3, PT, PT, R21.reuse, UR4, RZ ;  /* 0x0000000415037c10 */ /* 0x040fe2000fffe0ff */
[----:B------:R-:W-:Y:S01]  /*0630*/  IMAD.U32 R23, RZ, RZ, UR18 ;  /* 0x00000012ff177e24 */ /* 0x000fe2000f8e00ff */
[----:B------:R-:W-:Y:S01]  /*0640*/  IADD3 R2, P0, PT, R21, UR4, RZ ;  /* 0x0000000415027c10 */ /* 0x000fe2000ff1e0ff */
[----:B------:R-:W-:Y:S02]  /*0650*/  IMAD R5, R5, UR18, R0 ;  /* 0x0000001205057c24 */ /* 0x000fe4000f8e0200 */
[----:B------:R-:W3:Y:S01]  /*0660*/  LDC.64 R18, c[0x0][0x388] ;  /* 0x0000e200ff127b82 */ /* 0x000ee20000000a00 */
[----:B------:R-:W-:Y:S01]  /*0670*/  MOV R25, UR18 ;  /* 0x0000001200197c02 */ /* 0x000fe20008000f00 */
[----:B-1----:R-:W-:Y:S01]  /*0680*/  IMAD.WIDE.U32 R10, R3, 0x8, R10 ;  /* 0x00000008030a7825 */ /* 0x002fe200078e000a */
[----:B------:R-:W-:-:S02]  /*0690*/  IADD3.X R3, PT, PT, RZ, RZ, RZ, P0, !PT ;  /* 0x000000ffff037210 */ /* 0x000fc400007fe4ff */
[----:B--2---:R-:W-:-:S03]  /*06a0*/  LEA R16, P0, R2, UR6, 0x3 ;  /* 0x0000000602107c11 */ /* 0x004fc6000f8018ff */
[----:B0-----:R-:W2:Y:S01]  /*06b0*/  LDG.E.64 R10, desc[UR16][R10.64] ;  /* 0x000000100a0a7981 */ /* 0x001ea2000c1e1b00 */
[----:B---3--:R-:W-:Y:S01]  /*06c0*/  IMAD.WIDE R18, R5, 0x8, R18 ;  /* 0x0000000805127825 */ /* 0x008fe200078e0212 */
[----:B------:R-:W-:-:S04]  /*06d0*/  LEA.HI.X R17, R2, UR7, R3, 0x3, P0 ;  /* 0x0000000702117c11 */ /* 0x000fc800080f1c03 */
[----:B------:R-:W2:Y:S01]  /*06e0*/  LDG.E.64 R14, desc[UR16][R18.64] ;  /* 0x00000010120e7981 */ /* 0x000ea2000c1e1b00 */
[----:B------:R-:W-:-:S03]  /*06f0*/  IMAD.WIDE R22, R23, 0x8, R18 ;  /* 0x0000000817167825 */ /* 0x000fc600078e0212 */
[----:B------:R-:W3:Y:S04]  /*0700*/  LDG.E.64 R6, desc[UR16][R16.64+0x8] ;  /* 0x0000081010067981 */ /* 0x000ee8000c1e1b00 */
[----:B------:R-:W3:Y:S01]  /*0710*/  LDG.E.64 R8, desc[UR16][R22.64] ;  /* 0x0000001016087981 */ /* 0x000ee2000c1e1b00 */
[----:B------:R-:W-:Y:S01]  /*0720*/  IMAD.WIDE R24, R25, 0x8, R22 ;  /* 0x0000000819187825 */ /* 0x000fe200078e0216 */
[----:B------:R-:W-:Y:S02]  /*0730*/  MOV R27, UR18 ;  /* 0x00000012001b7c02 */ /* 0x000fe40008000f00 */
[----:B------:R-:W4:Y:S04]  /*0740*/  LDG.E.64 R2, desc[UR16][R16.64+0x10] ;  /* 0x0000101010027981 */ /* 0x000f28000c1e1b00 */
[----:B------:R-:W4:Y:S01]  /*0750*/  LDG.E.64 R4, desc[UR16][R24.64] ;  /* 0x0000001018047981 */ /* 0x000f22000c1e1b00 */
[----:B------:R-:W-:-:S03]  /*0760*/  IMAD.WIDE R26, R27, 0x8, R24 ;  /* 0x000000081b1a7825 */ /* 0x000fc600078e0218 */
[----:B------:R-:W5:Y:S04]  /*0770*/  LDG.E.64 R18, desc[UR16][R16.64+0x18] ;  /* 0x0000181010127981 */ /* 0x000f68000c1e1b00 */
[----:B------:R-:W5:Y:S01]  /*0780*/  LDG.E.64 R26, desc[UR16][R26.64] ;  /* 0x000000101a1a7981 */ /* 0x000f62000c1e1b00 */
[----:B------:R-:W-:Y:S01]  /*0790*/  UIADD3 UR4, UPT, UPT, UR4, 0x4, URZ ;  /* 0x0000000404047890 */ /* 0x000fe2000fffe0ff */
[----:B--2---:R-:W-:-:S08]  /*07a0*/  DFMA R10, R10, R14, R12 ;  /* 0x0000000e0a0a722b */ /* 0x004fd0000000000c */
[----:B---3--:R-:W-:-:S08]  /*07b0*/  DFMA R6, R6, R8, R10 ;  /* 0x000000080606722b */ /* 0x008fd0000000000a */
[----:B----4-:R-:W-:-:S08]  /*07c0*/  DFMA R2, R2, R4, R6 ;  /* 0x000000040202722b */ /* 0x010fd00000000006 */
[----:B-----5:R-:W-:-:S11]  /*07d0*/  DFMA R12, R18, R26, R2 ;  /* 0x0000001a120c722b */ /* 0x020fd60000000002 */
.L_x_3:
[----:B------:R-:W-:Y:S05]  /*07e0*/  BRA.U !UP1, `(.L_x_2) ;  /* 0x0000000109a87547 */ /* 0x000fea000b800000 */
[----:B------:R-:W-:Y:S01]  /*07f0*/  UISETP.NE.AND UP0, UPT, UR5, 0x1, UPT ;  /* 0x000000010500788c */ /* 0x000fe2000bf05270 */
[----:B------:R-:W-:Y:S01]  /*0800*/  IMAD.U32 R9, RZ, RZ, UR4 ;  /* 0x00000004ff097e24 */ /* 0x000fe2000f8e00ff */
[----:B------:R-:W-:Y:S02]  /*0810*/  ULOP3.LUT UR5, UR18, 0x1, URZ, 0xc0, !UPT ;  /* 0x0000000112057892 */ /* 0x000fe4000f8ec0ff */
[----:B------:R-:W-:Y:S02]  /*0820*/  MOV R11, UR18 ;  /* 0x00000012000b7c02 */ /* 0x000fe40008000f00 */
[----:B------:R-:W-:Y:S01]  /*0830*/  PLOP3.LUT P1, PT, PT, PT, UP0, 0x80, 0x8 ;  /* 0x000000000008781c */ /* 0x000fe20003f2f008 */
[----:B------:R-:W-:-:S04]  /*0840*/  UISETP.NE.U32.AND UP1, UPT, UR5, 0x1, UPT ;  /* 0x000000010500788c */ /* 0x000fc8000bf25070 */
[----:B------:R-:W1:Y:S02]  /*0850*/  @UP0 LDCU.128 UR8, c[0x0][0x380] ;  /* 0x00007000ff0807ac */ /* 0x000e640008000c00 */
[----:B------:R-:W-:Y:S01]  /*0860*/  PLOP3.LUT P0, PT, PT, PT, UP1, 0x80, 0x8 ;  /* 0x000000000008781c */ /* 0x000fe20003f0f018 */
[----:B------:R-:W2:Y:S05]  /*0870*/  @UP0 LDCU.64 UR6, c[0x0][0x380] ;  /* 0x00007000ff0607ac */ /* 0x000eaa0008000a00 */
[C---:B------:R-:W-:Y:S01]  /*0880*/  @P1 IADD3 R7, PT, PT, R21.reuse, UR4, RZ ;  /* 0x0000000415071c10 */ /* 0x040fe2000fffe0ff */
[----:B------:R-:W3:Y:S01]  /*0890*/  @!UP1 LDCU.128 UR12, c[0x0][0x380] ;  /* 0x00007000ff0c97ac */ /* 0x000ee20008000c00 */
[----:B------:R-:W-:Y:S01]  /*08a0*/  @P1 IADD3 R6, P2, PT, R21, UR4, RZ ;  /* 0x0000000415061c10 */ /* 0x000fe2000ff5e0ff */
[----:B------:R-:W-:Y:S01]  /*08b0*/  @P1 IMAD R9, R9, UR18, R0 ;  /* 0x0000001209091c24 */ /* 0x000fe2000f8e0200 */
[----:B------:R-:W-:Y:S01]  /*08c0*/  @UP0 UIADD3 UR4, UPT, UPT, UR4, 0x2, URZ ;  /* 0x0000000204040890 */ /* 0x000fe2000fffe0ff */
[----:B-1----:R-:W-:Y:S01]  /*08d0*/  MOV R2, UR8 ;  /* 0x0000000800027c02 */ /* 0x002fe20008000f00 */
[----:B------:R-:W-:Y:S01]  /*08e0*/  IMAD.U32 R3, RZ, RZ, UR9 ;  /* 0x00000009ff037e24 */ /* 0x000fe2000f8e00ff */
[----:B------:R-:W-:-:S02]  /*08f0*/  MOV R4, UR10 ;  /* 0x0000000a00047c02 */ /* 0x000fc40008000f00 */
[----:B------:R-:W-:Y:S01]  /*0900*/  MOV R5, UR11 ;  /* 0x0000000b00057c02 */ /* 0x000fe20008000f00 */
[----:B------:R-:W-:-:S04]  /*0910*/  @P1 IMAD.WIDE.U32 R2, R7, 0x8, R2 ;  /* 0x0000000807021825 */ /* 0x000fc800078e0002 */
[----:B------:R-:W-:Y:S01]  /*0920*/  @P1 IMAD.WIDE R4, R9, 0x8, R4 ;  /* 0x0000000809041825 */ /* 0x000fe200078e0204 */
[----:B------:R-:W-:Y:S01]  /*0930*/  MOV R19, UR4 ;  /* 0x0000000400137c02 */ /* 0x000fe20008000f00 */
[----:B0-----:R-:W4:Y:S02]  /*0940*/  @P1 LDG.E.64 R2, desc[UR16][R2.64] ;  /* 0x0000001002021981 */ /* 0x001f24000c1e1b00 */
[----:B------:R-:W-:Y:S01]  /*0950*/  @P1 IMAD.X R7, RZ, RZ, RZ, P2 ;  /* 0x000000ffff071224 */ /* 0x000fe200010e06ff */
[----:B--2---:R-:W-:-:S04]  /*0960*/  @P1 LEA R8, P2, R6, UR6, 0x3 ;  /* 0x0000000606081c11 */ /* 0x004fc8000f8418ff */
[----:B------:R-:W-:Y:S01]  /*0970*/  @P1 LEA.HI.X R9, R6, UR7, R7, 0x3, P2 ;  /* 0x0000000706091c11 */ /* 0x000fe200090f1c07 */
[----:B------:R-:W-:Y:S02]  /*0980*/  @P1 IMAD.WIDE R6, R11, 0x8, R4 ;  /* 0x000000080b061825 */ /* 0x000fe400078e0204 */
[----:B------:R-:W4:Y:S01]  /*0990*/  @P1 LDG.E.64 R4, desc[UR16][R4.64] ;  /* 0x0000001004041981 */ /* 0x000f22000c1e1b00 */
[----:B---3--:R-:W-:Y:S01]  /*09a0*/  MOV R14, UR12 ;  /* 0x0000000c000e7c02 */ /* 0x008fe20008000f00 */
[----:B------:R-:W-:Y:S01]  /*09b0*/  IMAD.U32 R15, RZ, RZ, UR13 ;  /* 0x0000000dff0f7e24 */ /* 0x000fe2000f8e00ff */
[----:B------:R-:W-:Y:S01]  /*09c0*/  MOV R10, UR14 ;  /* 0x0000000e000a7c02 */ /* 0x000fe20008000f00 */
[----:B------:R-:W-:Y:S01]  /*09d0*/  IMAD.U32 R11, RZ, RZ, UR15 ;  /* 0x0000000fff0b7e24 */ /* 0x000fe2000f8e00ff */
[----:B------:R-:W-:Y:S01]  /*09e0*/  @!P0 IADD3 R17, PT, PT, R21, UR4, RZ ;  /* 0x0000000415118c10 */ /* 0x000fe2000fffe0ff */
[----:B------:R-:W-:Y:S01]  /*09f0*/  @!P0 IMAD R19, R19, UR18, R0 ;  /* 0x0000001213138c24 */ /* 0x000fe2000f8e0200 */
[----:B------:R-:W2:Y:S04]  /*0a00*/  @P1 LDG.E.64 R6, desc[UR16][R6.64] ;  /* 0x0000001006061981 */ /* 0x000ea8000c1e1b00 */
[----:B------:R-:W2:Y:S01]  /*0a10*/  @P1 LDG.E.64 R8, desc[UR16][R8.64+0x8] ;  /* 0x0000081008081981 */ /* 0x000ea2000c1e1b00 */
[----:B------:R-:W-:-:S04]  /*0a20*/  @!P0 IMAD.WIDE.U32 R14, R17, 0x8, R14 ;  /* 0x00000008110e8825 */ /* 0x000fc800078e000e */
[----:B------:R-:W-:Y:S02]  /*0a30*/  @!P0 IMAD.WIDE R10, R19, 0x8, R10 ;  /* 0x00000008130a8825 */ /* 0x000fe400078e020a */
[----:B------:R-:W3:Y:S04]  /*0a40*/  @!P0 LDG.E.64 R14, desc[UR16][R14.64] ;  /* 0x000000100e0e8981 */ /* 0x000ee8000c1e1b00 */
[----:B------:R-:W3:Y:S01]  /*0a50*/  @!P0 LDG.E.64 R10, desc[UR16][R10.64] ;  /* 0x000000100a0a8981 */ /* 0x000ee2000c1e1b00 */
[----:B----4-:R-:W-:-:S08]  /*0a60*/  @P1 DFMA R2, R2, R4, R12 ;  /* 0x000000040202122b */ /* 0x010fd0000000000c */
[----:B--2---:R-:W-:-:S08]  /*0a70*/  @P1 DFMA R12, R8, R6, R2 ;  /* 0x00000006080c122b */ /* 0x004fd00000000002 */
[----:B---3--:R-:W-:-:S11]  /*0a80*/  @!P0 DFMA R12, R14, R10, R12 ;  /* 0x0000000a0e0c822b */ /* 0x008fd6000000000c */
.L_x_2:
[----:B------:R-:W1:Y:S01]  /*0a90*/  LDC.64 R2, c[0x0][0x390] ;  /* 0x0000e400ff027b82 */ /* 0x000e620000000a00 */
[----:B------:R-:W-:-:S05]  /*0aa0*/  IADD3 R21, PT, PT, R0, R21, RZ ;  /* 0x0000001500157210 */ /* 0x000fca0007ffe0ff */
[----:B-1----:R-:W-:-:S05]  /*0ab0*/  IMAD.WIDE R2, R21, 0x8, R2 ;  /* 0x0000000815027825 */ /* 0x002fca00078e0202 */
[----:B0-----:R-:W-:Y:S01]  /*0ac0*/  STG.E.64 desc[UR16][R2.64], R12 ;  /* 0x0000000c02007986 */ /* 0x001fe2000c101b10 */
[----:B------:R-:W-:Y:S05]  /*0ad0*/  EXIT ;  /* 0x000000000000794d */ /* 0x000fea0003800000 */
.L_x_4:
[----:B------:R-:W-:-:S00]  /*0ae0*/  BRA `(.L_x_4) ;  /* 0xfffffffc00fc7947 */ /* 0x000fc0000383ffff */
[----:B------:R-:W-:-:S00]  /*0af0*/  NOP ;  /* 0x0000000000007918 */ /* 0x000fc00000000000 */
        /* <DEDUP_REMOVED lines=8> */
.L_x_5:


//--------------------- .nv.shared.reserved.0     --------------------------
	.section	.nv.shared.reserved.0,"aw",@nobits
	.weak		__nv_reservedSMEM_offset_0_alias
	.size		__nv_reservedSMEM_offset_0_alias, 0, 64
	.other		__nv_reservedSMEM_offset_0_alias,@"STO_CUDA_RESERVED_SHARED STV_DEFAULT"
__nv_reservedSMEM_offset_0_alias:
	.zero		0
	.zero		64


//--------------------- .nv.constant0._Z6matmulPKdS0_Pdi --------------------------
	.section	.nv.constant0._Z6matmulPKdS0_Pdi,"a",@progbits
	.sectionflags	@""
	.align	4
.nv.constant0._Z6matmulPKdS0_Pdi:
	.zero		924


//--------------------- SYMBOLS --------------------------

	.type		.nv.reservedSmem.offset0,@object
	.size		.nv.reservedSmem.offset0,0x4
